//
// Generated by NVIDIA NVVM Compiler
//
// Compiler Build ID: CL-36424714
// Cuda compilation tools, release 13.0, V13.0.88
// Based on NVVM 20.0.0
//

.version 9.0
.target sm_100
.address_size 64

	// .globl	_Z13PathGenKernelPfS_fffffii

.visible .entry _Z13PathGenKernelPfS_fffffii(
	.param .u64 .ptr .align 1 _Z13PathGenKernelPfS_fffffii_param_0,
	.param .u64 .ptr .align 1 _Z13PathGenKernelPfS_fffffii_param_1,
	.param .f32 _Z13PathGenKernelPfS_fffffii_param_2,
	.param .f32 _Z13PathGenKernelPfS_fffffii_param_3,
	.param .f32 _Z13PathGenKernelPfS_fffffii_param_4,
	.param .f32 _Z13PathGenKernelPfS_fffffii_param_5,
	.param .f32 _Z13PathGenKernelPfS_fffffii_param_6,
	.param .u32 _Z13PathGenKernelPfS_fffffii_param_7,
	.param .u32 _Z13PathGenKernelPfS_fffffii_param_8
)
{
	.reg .pred 	%p<11>;
	.reg .b32 	%r<27>;
	.reg .b32 	%f<119>;
	.reg .b64 	%rd<21>;

	ld.param.u64 	%rd5, [_Z13PathGenKernelPfS_fffffii_param_0];
	ld.param.u64 	%rd6, [_Z13PathGenKernelPfS_fffffii_param_1];
	ld.param.f32 	%f116, [_Z13PathGenKernelPfS_fffffii_param_2];
	ld.param.f32 	%f9, [_Z13PathGenKernelPfS_fffffii_param_3];
	ld.param.f32 	%f10, [_Z13PathGenKernelPfS_fffffii_param_4];
	ld.param.f32 	%f11, [_Z13PathGenKernelPfS_fffffii_param_5];
	ld.param.f32 	%f12, [_Z13PathGenKernelPfS_fffffii_param_6];
	ld.param.u32 	%r15, [_Z13PathGenKernelPfS_fffffii_param_7];
	ld.param.u32 	%r16, [_Z13PathGenKernelPfS_fffffii_param_8];
	cvta.to.global.u64 	%rd1, %rd6;
	cvta.to.global.u64 	%rd2, %rd5;
	mov.u32 	%r17, %tid.x;
	mov.u32 	%r18, %ctaid.x;
	mov.u32 	%r19, %ntid.x;
	mad.lo.s32 	%r1, %r18, %r19, %r17;
	setp.ge.s32 	%p1, %r1, %r16;
	@%p1 bra 	$L__BB0_13;
	mul.lo.s32 	%r24, %r15, %r1;
	mul.wide.s32 	%rd7, %r24, 4;
	add.s64 	%rd8, %rd2, %rd7;
	st.global.f32 	[%rd8], %f116;
	setp.lt.s32 	%p2, %r15, 1;
	@%p2 bra 	$L__BB0_13;
	and.b32  	%r3, %r15, 7;
	setp.lt.u32 	%p3, %r15, 8;
	@%p3 bra 	$L__BB0_5;
	and.b32  	%r20, %r15, 2147483640;
	neg.s32 	%r22, %r20;
	add.s64 	%rd3, %rd1, 16;
	add.s64 	%rd4, %rd2, 16;
$L__BB0_4:
	.pragma "nounroll";
	mul.wide.s32 	%rd9, %r24, 4;
	add.s64 	%rd10, %rd3, %rd9;
	add.s64 	%rd11, %rd4, %rd9;
	mul.f32 	%f13, %f9, %f116;
	mul.f32 	%f14, %f12, %f116;
	mul.f32 	%f15, %f11, %f14;
	ld.global.f32 	%f16, [%rd10+-16];
	mul.f32 	%f17, %f15, %f16;
	fma.rn.f32 	%f18, %f10, %f13, %f17;
	add.f32 	%f19, %f116, %f18;
	st.global.f32 	[%rd11+-16], %f19;
	mul.f32 	%f20, %f9, %f19;
	mul.f32 	%f21, %f12, %f19;
	mul.f32 	%f22, %f11, %f21;
	ld.global.f32 	%f23, [%rd10+-12];
	mul.f32 	%f24, %f22, %f23;
	fma.rn.f32 	%f25, %f10, %f20, %f24;
	add.f32 	%f26, %f19, %f25;
	st.global.f32 	[%rd11+-12], %f26;
	mul.f32 	%f27, %f9, %f26;
	mul.f32 	%f28, %f12, %f26;
	mul.f32 	%f29, %f11, %f28;
	ld.global.f32 	%f30, [%rd10+-8];
	mul.f32 	%f31, %f29, %f30;
	fma.rn.f32 	%f32, %f10, %f27, %f31;
	add.f32 	%f33, %f26, %f32;
	st.global.f32 	[%rd11+-8], %f33;
	mul.f32 	%f34, %f9, %f33;
	mul.f32 	%f35, %f12, %f33;
	mul.f32 	%f36, %f11, %f35;
	ld.global.f32 	%f37, [%rd10+-4];
	mul.f32 	%f38, %f36, %f37;
	fma.rn.f32 	%f39, %f10, %f34, %f38;
	add.f32 	%f40, %f33, %f39;
	st.global.f32 	[%rd11+-4], %f40;
	mul.f32 	%f41, %f9, %f40;
	mul.f32 	%f42, %f12, %f40;
	mul.f32 	%f43, %f11, %f42;
	ld.global.f32 	%f44, [%rd10];
	mul.f32 	%f45, %f43, %f44;
	fma.rn.f32 	%f46, %f10, %f41, %f45;
	add.f32 	%f47, %f40, %f46;
	st.global.f32 	[%rd11], %f47;
	mul.f32 	%f48, %f9, %f47;
	mul.f32 	%f49, %f12, %f47;
	mul.f32 	%f50, %f11, %f49;
	ld.global.f32 	%f51, [%rd10+4];
	mul.f32 	%f52, %f50, %f51;
	fma.rn.f32 	%f53, %f10, %f48, %f52;
	add.f32 	%f54, %f47, %f53;
	st.global.f32 	[%rd11+4], %f54;
	mul.f32 	%f55, %f9, %f54;
	mul.f32 	%f56, %f12, %f54;
	mul.f32 	%f57, %f11, %f56;
	ld.global.f32 	%f58, [%rd10+8];
	mul.f32 	%f59, %f57, %f58;
	fma.rn.f32 	%f60, %f10, %f55, %f59;
	add.f32 	%f61, %f54, %f60;
	st.global.f32 	[%rd11+8], %f61;
	mul.f32 	%f62, %f9, %f61;
	mul.f32 	%f63, %f12, %f61;
	mul.f32 	%f64, %f11, %f63;
	ld.global.f32 	%f65, [%rd10+12];
	mul.f32 	%f66, %f64, %f65;
	fma.rn.f32 	%f67, %f10, %f62, %f66;
	add.f32 	%f116, %f61, %f67;
	st.global.f32 	[%rd11+12], %f116;
	add.s32 	%r24, %r24, 8;
	add.s32 	%r22, %r22, 8;
	setp.ne.s32 	%p4, %r22, 0;
	@%p4 bra 	$L__BB0_4;
$L__BB0_5:
	setp.eq.s32 	%p5, %r3, 0;
	@%p5 bra 	$L__BB0_13;
	and.b32  	%r10, %r15, 3;
	setp.lt.u32 	%p6, %r3, 4;
	@%p6 bra 	$L__BB0_8;
	mul.f32 	%f68, %f9, %f116;
	mul.f32 	%f69, %f12, %f116;
	mul.f32 	%f70, %f11, %f69;
	mul.wide.s32 	%rd12, %r24, 4;
	add.s64 	%rd13, %rd1, %rd12;
	ld.global.f32 	%f71, [%rd13];
	mul.f32 	%f72, %f70, %f71;
	fma.rn.f32 	%f73, %f10, %f68, %f72;
	add.f32 	%f74, %f116, %f73;
	add.s64 	%rd14, %rd2, %rd12;
	st.global.f32 	[%rd14], %f74;
	mul.f32 	%f75, %f9, %f74;
	mul.f32 	%f76, %f12, %f74;
	mul.f32 	%f77, %f11, %f76;
	ld.global.f32 	%f78, [%rd13+4];
	mul.f32 	%f79, %f77, %f78;
	fma.rn.f32 	%f80, %f10, %f75, %f79;
	add.f32 	%f81, %f74, %f80;
	st.global.f32 	[%rd14+4], %f81;
	mul.f32 	%f82, %f9, %f81;
	mul.f32 	%f83, %f12, %f81;
	mul.f32 	%f84, %f11, %f83;
	ld.global.f32 	%f85, [%rd13+8];
	mul.f32 	%f86, %f84, %f85;
	fma.rn.f32 	%f87, %f10, %f82, %f86;
	add.f32 	%f88, %f81, %f87;
	st.global.f32 	[%rd14+8], %f88;
	mul.f32 	%f89, %f9, %f88;
	mul.f32 	%f90, %f12, %f88;
	mul.f32 	%f91, %f11, %f90;
	ld.global.f32 	%f92, [%rd13+12];
	mul.f32 	%f93, %f91, %f92;
	fma.rn.f32 	%f94, %f10, %f89, %f93;
	add.f32 	%f116, %f88, %f94;
	st.global.f32 	[%rd14+12], %f116;
	add.s32 	%r24, %r24, 4;
$L__BB0_8:
	setp.eq.s32 	%p7, %r10, 0;
	@%p7 bra 	$L__BB0_13;
	setp.eq.s32 	%p8, %r10, 1;
	@%p8 bra 	$L__BB0_11;
	mul.f32 	%f95, %f9, %f116;
	mul.f32 	%f96, %f12, %f116;
	mul.f32 	%f97, %f11, %f96;
	mul.wide.s32 	%rd15, %r24, 4;
	add.s64 	%rd16, %rd1, %rd15;
	ld.global.f32 	%f98, [%rd16];
	mul.f32 	%f99, %f97, %f98;
	fma.rn.f32 	%f100, %f10, %f95, %f99;
	add.f32 	%f101, %f116, %f100;
	add.s64 	%rd17, %rd2, %rd15;
	st.global.f32 	[%rd17], %f101;
	mul.f32 	%f102, %f9, %f101;
	mul.f32 	%f103, %f12, %f101;
	mul.f32 	%f104, %f11, %f103;
	ld.global.f32 	%f105, [%rd16+4];
	mul.f32 	%f106, %f104, %f105;
	fma.rn.f32 	%f107, %f10, %f102, %f106;
	add.f32 	%f116, %f101, %f107;
	st.global.f32 	[%rd17+4], %f116;
	add.s32 	%r24, %r24, 2;
$L__BB0_11:
	and.b32  	%r21, %r15, 1;
	setp.eq.b32 	%p9, %r21, 1;
	not.pred 	%p10, %p9;
	@%p10 bra 	$L__BB0_13;
	mul.f32 	%f108, %f9, %f116;
	mul.f32 	%f109, %f12, %f116;
	mul.f32 	%f110, %f11, %f109;
	mul.wide.s32 	%rd18, %r24, 4;
	add.s64 	%rd19, %rd1, %rd18;
	ld.global.f32 	%f111, [%rd19];
	mul.f32 	%f112, %f110, %f111;
	fma.rn.f32 	%f113, %f10, %f108, %f112;
	add.f32 	%f114, %f116, %f113;
	add.s64 	%rd20, %rd2, %rd18;
	st.global.f32 	[%rd20], %f114;
$L__BB0_13:
	ret;

}
	// .globl	_Z17BarrierCallKernelPfS_ffii
.visible .entry _Z17BarrierCallKernelPfS_ffii(
	.param .u64 .ptr .align 1 _Z17BarrierCallKernelPfS_ffii_param_0,
	.param .u64 .ptr .align 1 _Z17BarrierCallKernelPfS_ffii_param_1,
	.param .f32 _Z17BarrierCallKernelPfS_ffii_param_2,
	.param .f32 _Z17BarrierCallKernelPfS_ffii_param_3,
	.param .u32 _Z17BarrierCallKernelPfS_ffii_param_4,
	.param .u32 _Z17BarrierCallKernelPfS_ffii_param_5
)
{
	.reg .pred 	%p<12>;
	.reg .b32 	%r<13>;
	.reg .b32 	%f<8>;
	.reg .b64 	%rd<13>;

	ld.param.u64 	%rd3, [_Z17BarrierCallKernelPfS_ffii_param_0];
	ld.param.u64 	%rd4, [_Z17BarrierCallKernelPfS_ffii_param_1];
	ld.param.f32 	%f4, [_Z17BarrierCallKernelPfS_ffii_param_2];
	ld.param.f32 	%f5, [_Z17BarrierCallKernelPfS_ffii_param_3];
	ld.param.u32 	%r4, [_Z17BarrierCallKernelPfS_ffii_param_4];
	ld.param.u32 	%r5, [_Z17BarrierCallKernelPfS_ffii_param_5];
	cvta.to.global.u64 	%rd1, %rd4;
	mov.u32 	%r6, %tid.x;
	mov.u32 	%r7, %ctaid.x;
	mov.u32 	%r8, %ntid.x;
	mad.lo.s32 	%r1, %r7, %r8, %r6;
	setp.ge.s32 	%p3, %r1, %r5;
	@%p3 bra 	$L__BB1_7;
	cvta.to.global.u64 	%rd5, %rd3;
	mul.lo.s32 	%r9, %r4, %r1;
	mul.wide.s32 	%rd6, %r9, 4;
	add.s64 	%rd2, %rd5, %rd6;
	ld.global.f32 	%f7, [%rd2];
	setp.lt.s32 	%p5, %r4, 2;
	mov.pred 	%p11, -1;
	@%p5 bra 	$L__BB1_4;
	mov.b32 	%r12, 1;
$L__BB1_3:
	mul.wide.u32 	%rd7, %r12, 4;
	add.s64 	%rd8, %rd2, %rd7;
	ld.global.f32 	%f7, [%rd8];
	setp.geu.f32 	%p11, %f7, %f5;
	add.s32 	%r12, %r12, 1;
	setp.lt.s32 	%p6, %r12, %r4;
	and.pred  	%p7, %p11, %p6;
	@%p7 bra 	$L__BB1_3;
$L__BB1_4:
	setp.leu.f32 	%p8, %f7, %f4;
	not.pred 	%p9, %p11;
	or.pred  	%p10, %p9, %p8;
	@%p10 bra 	$L__BB1_6;
	sub.f32 	%f6, %f7, %f4;
	mul.wide.s32 	%rd11, %r1, 4;
	add.s64 	%rd12, %rd1, %rd11;
	st.global.f32 	[%rd12], %f6;
	bra.uni 	$L__BB1_7;
$L__BB1_6:
	mul.wide.s32 	%rd9, %r1, 4;
	add.s64 	%rd10, %rd1, %rd9;
	mov.b32 	%r11, 0;
	st.global.u32 	[%rd10], %r11;
$L__BB1_7:
	ret;

}


// ===== COMPILED SASS (sm_100) =====

	.target	sm_100

	.elftype	@"ET_EXEC"


//--------------------- .note.nv.tkinfo           --------------------------
	.section	.note.nv.tkinfo,"",@"SHT_NOTE"
	.sectionflags	@"SHF_NOTE_NV_TKINFO"
	.tkinfo
        /*0018*/ 	.word	0x00000002
        /*0030*/ 	.string	""
        /*0030*/ 	.string	"ptxas"
        /*0030*/ 	.string	"Cuda compilation tools, release 13.0, V13.0.88"
        /*0030*/ 	.string	"Build cuda_13.0.r13.0/compiler.36424714_0"
        /*0030*/ 	.string	"-arch sm_100 -m 64 "



//--------------------- .note.nv.cuinfo           --------------------------
	.section	.note.nv.cuinfo,"",@"SHT_NOTE"
	.sectionflags	@"SHF_NOTE_NV_CUINFO"
        /*0018*/ 	.short	0x0002
        /*001a*/ 	.short	0x0064
        /*001c*/ 	.short	0x0082
	.zero		2


//--------------------- .nv.info                  --------------------------
	.section	.nv.info,"",@"SHT_CUDA_INFO"
	.align	4


	//----- nvinfo : EIATTR_REGCOUNT
	.align		4
        /*0000*/ 	.byte	0x04, 0x2f
        /*0002*/ 	.short	(.L_1 - .L_0)
	.align		4
.L_0:
        /*0004*/ 	.word	index@(_Z13PathGenKernelPfS_fffffii)
        /*0008*/ 	.word	0x00000012


	//----- nvinfo : EIATTR_FRAME_SIZE
	.align		4
.L_1:
        /*000c*/ 	.byte	0x04, 0x11
        /*000e*/ 	.short	(.L_3 - .L_2)
	.align		4
.L_2:
        /*0010*/ 	.word	index@(_Z13PathGenKernelPfS_fffffii)
        /*0014*/ 	.word	0x00000000


	//----- nvinfo : EIATTR_REGCOUNT
	.align		4
.L_3:
        /*0018*/ 	.byte	0x04, 0x2f
        /*001a*/ 	.short	(.L_5 - .L_4)
	.align		4
.L_4:
        /*001c*/ 	.word	index@(_Z17BarrierCallKernelPfS_ffii)
        /*0020*/ 	.word	0x0000000c


	//----- nvinfo : EIATTR_FRAME_SIZE
	.align		4
.L_5:
        /*0024*/ 	.byte	0x04, 0x11
        /*0026*/ 	.short	(.L_7 - .L_6)
	.align		4
.L_6:
        /*0028*/ 	.word	index@(_Z17BarrierCallKernelPfS_ffii)
        /*002c*/ 	.word	0x00000000


	//----- nvinfo : EIATTR_MIN_STACK_SIZE
	.align		4
.L_7:
        /*0030*/ 	.byte	0x04, 0x12
        /*0032*/ 	.short	(.L_9 - .L_8)
	.align		4
.L_8:
        /*0034*/ 	.word	index@(_Z17BarrierCallKernelPfS_ffii)
        /*0038*/ 	.word	0x00000000


	//----- nvinfo : EIATTR_MIN_STACK_SIZE
	.align		4
.L_9:
        /*003c*/ 	.byte	0x04, 0x12
        /*003e*/ 	.short	(.L_11 - .L_10)
	.align		4
.L_10:
        /*0040*/ 	.word	index@(_Z13PathGenKernelPfS_fffffii)
        /*0044*/ 	.word	0x00000000
.L_11:


//--------------------- .nv.compat                --------------------------
	.section	.nv.compat,"",@"SHT_CUDA_COMPAT_INFO"
	.align	4
        /*0000*/ 	.byte	0x02, 0x09, 0x00, 0x00, 0x02, 0x02, 0x01, 0x00, 0x02, 0x05, 0x05, 0x00, 0x03, 0x07, 0x01, 0x01
        /*0010*/ 	.byte	0x02, 0x03, 0x00, 0x00, 0x02, 0x06, 0x01, 0x00, 0x04, 0x0b, 0x08, 0x00, 0x09, 0x00, 0x00, 0x00
        /*0020*/ 	.byte	0x00, 0x00, 0x00, 0x00


//--------------------- .nv.info._Z17BarrierCallKernelPfS_ffii --------------------------
	.section	.nv.info._Z17BarrierCallKernelPfS_ffii,"",@"SHT_CUDA_INFO"
	.sectionflags	@""
	.align	4


	//----- nvinfo : EIATTR_CUDA_API_VERSION
	.align		4
        /*0000*/ 	.byte	0x04, 0x37
        /*0002*/ 	.short	(.L_13 - .L_12)
.L_12:
        /*0004*/ 	.word	0x00000082


	//----- nvinfo : EIATTR_KPARAM_INFO
	.align		4
.L_13:
        /*0008*/ 	.byte	0x04, 0x17
        /*000a*/ 	.short	(.L_15 - .L_14)
.L_14:
        /*000c*/ 	.word	0x00000000
        /*0010*/ 	.short	0x0005
        /*0012*/ 	.short	0x001c
        /*0014*/ 	.byte	0x00, 0xf0, 0x11, 0x00


	//----- nvinfo : EIATTR_KPARAM_INFO
	.align		4
.L_15:
        /*0018*/ 	.byte	0x04, 0x17
        /*001a*/ 	.short	(.L_17 - .L_16)
.L_16:
        /*001c*/ 	.word	0x00000000
        /*0020*/ 	.short	0x0004
        /*0022*/ 	.short	0x0018
        /*0024*/ 	.byte	0x00, 0xf0, 0x11, 0x00


	//----- nvinfo : EIATTR_KPARAM_INFO
	.align		4
.L_17:
        /*0028*/ 	.byte	0x04, 0x17
        /*002a*/ 	.short	(.L_19 - .L_18)
.L_18:
        /*002c*/ 	.word	0x00000000
        /*0030*/ 	.short	0x0003
        /*0032*/ 	.short	0x0014
        /*0034*/ 	.byte	0x00, 0xf0, 0x11, 0x00


	//----- nvinfo : EIATTR_KPARAM_INFO
	.align		4
.L_19:
        /*0038*/ 	.byte	0x04, 0x17
        /*003a*/ 	.short	(.L_21 - .L_20)
.L_20:
        /*003c*/ 	.word	0x00000000
        /*0040*/ 	.short	0x0002
        /*0042*/ 	.short	0x0010
        /*0044*/ 	.byte	0x00, 0xf0, 0x11, 0x00


	//----- nvinfo : EIATTR_KPARAM_INFO
	.align		4
.L_21:
        /*0048*/ 	.byte	0x04, 0x17
        /*004a*/ 	.short	(.L_23 - .L_22)
.L_22:
        /*004c*/ 	.word	0x00000000
        /*0050*/ 	.short	0x0001
        /*0052*/ 	.short	0x0008
        /*0054*/ 	.byte	0x00, 0xf5, 0x21, 0x00


	//----- nvinfo : EIATTR_KPARAM_INFO
	.align		4
.L_23:
        /*0058*/ 	.byte	0x04, 0x17
        /*005a*/ 	.short	(.L_25 - .L_24)
.L_24:
        /*005c*/ 	.word	0x00000000
        /*0060*/ 	.short	0x0000
        /*0062*/ 	.short	0x0000
        /*0064*/ 	.byte	0x00, 0xf5, 0x21, 0x00


	//----- nvinfo : EIATTR_SPARSE_MMA_MASK
	.align		4
.L_25:
        /*0068*/ 	.byte	0x03, 0x50
        /*006a*/ 	.short	0x0000


	//----- nvinfo : EIATTR_MAXREG_COUNT
	.align		4
        /*006c*/ 	.byte	0x03, 0x1b
        /*006e*/ 	.short	0x00ff


	//----- nvinfo : EIATTR_MERCURY_ISA_VERSION
	.align		4
        /*0070*/ 	.byte	0x03, 0x5f
        /*0072*/ 	.short	0x0101


	//----- nvinfo : EIATTR_VRC_CTA_INIT_COUNT
	.align		4
        /*0074*/ 	.byte	0x02, 0x4a
	.zero		1
	.zero		1


	//----- nvinfo : EIATTR_EXIT_INSTR_OFFSETS
	.align		4
        /*0078*/ 	.byte	0x04, 0x1c
        /*007a*/ 	.short	(.L_27 - .L_26)


	//   ....[0]....
.L_26:
        /*007c*/ 	.word	0x00000070


	//   ....[1]....
        /*0080*/ 	.word	0x00000210


	//   ....[2]....
        /*0084*/ 	.word	0x00000250


	//----- nvinfo : EIATTR_CRS_STACK_SIZE
	.align		4
.L_27:
        /*0088*/ 	.byte	0x04, 0x1e
        /*008a*/ 	.short	(.L_29 - .L_28)
.L_28:
        /*008c*/ 	.word	0x00000000


	//----- nvinfo : EIATTR_CBANK_PARAM_SIZE
	.align		4
.L_29:
        /*0090*/ 	.byte	0x03, 0x19
        /*0092*/ 	.short	0x0020


	//----- nvinfo : EIATTR_PARAM_CBANK
	.align		4
        /*0094*/ 	.byte	0x04, 0x0a
        /*0096*/ 	.short	(.L_31 - .L_30)
	.align		4
.L_30:
        /*0098*/ 	.word	index@(.nv.constant0._Z17BarrierCallKernelPfS_ffii)
        /*009c*/ 	.short	0x0380
        /*009e*/ 	.short	0x0020


	//----- nvinfo : EIATTR_SW_WAR
	.align		4
.L_31:
        /*00a0*/ 	.byte	0x04, 0x36
        /*00a2*/ 	.short	(.L_33 - .L_32)
.L_32:
        /*00a4*/ 	.word	0x00000008
.L_33:


//--------------------- .nv.info._Z13PathGenKernelPfS_fffffii --------------------------
	.section	.nv.info._Z13PathGenKernelPfS_fffffii,"",@"SHT_CUDA_INFO"
	.sectionflags	@""
	.align	4


	//----- nvinfo : EIATTR_CUDA_API_VERSION
	.align		4
        /*0000*/ 	.byte	0x04, 0x37
        /*0002*/ 	.short	(.L_35 - .L_34)
.L_34:
        /*0004*/ 	.word	0x00000082


	//----- nvinfo : EIATTR_KPARAM_INFO
	.align		4
.L_35:
        /*0008*/ 	.byte	0x04, 0x17
        /*000a*/ 	.short	(.L_37 - .L_36)
.L_36:
        /*000c*/ 	.word	0x00000000
        /*0010*/ 	.short	0x0008
        /*0012*/ 	.short	0x0028
        /*0014*/ 	.byte	0x00, 0xf0, 0x11, 0x00


	//----- nvinfo : EIATTR_KPARAM_INFO
	.align		4
.L_37:
        /*0018*/ 	.byte	0x04, 0x17
        /*001a*/ 	.short	(.L_39 - .L_38)
.L_38:
        /*001c*/ 	.word	0x00000000
        /*0020*/ 	.short	0x0007
        /*0022*/ 	.short	0x0024
        /*0024*/ 	.byte	0x00, 0xf0, 0x11, 0x00


	//----- nvinfo : EIATTR_KPARAM_INFO
	.align		4
.L_39:
        /*0028*/ 	.byte	0x04, 0x17
        /*002a*/ 	.short	(.L_41 - .L_40)
.L_40:
        /*002c*/ 	.word	0x00000000
        /*0030*/ 	.short	0x0006
        /*0032*/ 	.short	0x0020
        /*0034*/ 	.byte	0x00, 0xf0, 0x11, 0x00


	//----- nvinfo : EIATTR_KPARAM_INFO
	.align		4
.L_41:
        /*0038*/ 	.byte	0x04, 0x17
        /*003a*/ 	.short	(.L_43 - .L_42)
.L_42:
        /*003c*/ 	.word	0x00000000
        /*0040*/ 	.short	0x0005
        /*0042*/ 	.short	0x001c
        /*0044*/ 	.byte	0x00, 0xf0, 0x11, 0x00


	//----- nvinfo : EIATTR_KPARAM_INFO
	.align		4
.L_43:
        /*0048*/ 	.byte	0x04, 0x17
        /*004a*/ 	.short	(.L_45 - .L_44)
.L_44:
        /*004c*/ 	.word	0x00000000
        /*0050*/ 	.short	0x0004
        /*0052*/ 	.short	0x0018
        /*0054*/ 	.byte	0x00, 0xf0, 0x11, 0x00


	//----- nvinfo : EIATTR_KPARAM_INFO
	.align		4
.L_45:
        /*0058*/ 	.byte	0x04, 0x17
        /*005a*/ 	.short	(.L_47 - .L_46)
.L_46:
        /*005c*/ 	.word	0x00000000
        /*0060*/ 	.short	0x0003
        /*0062*/ 	.short	0x0014
        /*0064*/ 	.byte	0x00, 0xf0, 0x11, 0x00


	//----- nvinfo : EIATTR_KPARAM_INFO
	.align		4
.L_47:
        /*0068*/ 	.byte	0x04, 0x17
        /*006a*/ 	.short	(.L_49 - .L_48)
.L_48:
        /*006c*/ 	.word	0x00000000
        /*0070*/ 	.short	0x0002
        /*0072*/ 	.short	0x0010
        /*0074*/ 	.byte	0x00, 0xf0, 0x11, 0x00


	//----- nvinfo : EIATTR_KPARAM_INFO
	.align		4
.L_49:
        /*0078*/ 	.byte	0x04, 0x17
        /*007a*/ 	.short	(.L_51 - .L_50)
.L_50:
        /*007c*/ 	.word	0x00000000
        /*0080*/ 	.short	0x0001
        /*0082*/ 	.short	0x0008
        /*0084*/ 	.byte	0x00, 0xf5, 0x21, 0x00


	//----- nvinfo : EIATTR_KPARAM_INFO
	.align		4
.L_51:
        /*0088*/ 	.byte	0x04, 0x17
        /*008a*/ 	.short	(.L_53 - .L_52)
.L_52:
        /*008c*/ 	.word	0x00000000
        /*0090*/ 	.short	0x0000
        /*0092*/ 	.short	0x0000
        /*0094*/ 	.byte	0x00, 0xf5, 0x21, 0x00


	//----- nvinfo : EIATTR_SPARSE_MMA_MASK
	.align		4
.L_53:
        /*0098*/ 	.byte	0x03, 0x50
        /*009a*/ 	.short	0x0000


	//----- nvinfo : EIATTR_MAXREG_COUNT
	.align		4
        /*009c*/ 	.byte	0x03, 0x1b
        /*009e*/ 	.short	0x00ff


	//----- nvinfo : EIATTR_MERCURY_ISA_VERSION
	.align		4
        /*00a0*/ 	.byte	0x03, 0x5f
        /*00a2*/ 	.short	0x0101


	//----- nvinfo : EIATTR_VRC_CTA_INIT_COUNT
	.align		4
        /*00a4*/ 	.byte	0x02, 0x4a
	.zero		1
	.zero		1


	//----- nvinfo : EIATTR_EXIT_INSTR_OFFSETS
	.align		4
        /*00a8*/ 	.byte	0x04, 0x1c
        /*00aa*/ 	.short	(.L_55 - .L_54)


	//   ....[0]....
.L_54:
        /*00ac*/ 	.word	0x00000070


	//   ....[1]....
        /*00b0*/ 	.word	0x00000100


	//   ....[2]....
        /*00b4*/ 	.word	0x000006b0


	//   ....[3]....
        /*00b8*/ 	.word	0x00000970


	//   ....[4]....
        /*00bc*/ 	.word	0x00000b30


	//   ....[5]....
        /*00c0*/ 	.word	0x00000c20


	//----- nvinfo : EIATTR_CBANK_PARAM_SIZE
	.align		4
.L_55:
        /*00c4*/ 	.byte	0x03, 0x19
        /*00c6*/ 	.short	0x002c


	//----- nvinfo : EIATTR_PARAM_CBANK
	.align		4
        /*00c8*/ 	.byte	0x04, 0x0a
        /*00ca*/ 	.short	(.L_57 - .L_56)
	.align		4
.L_56:
        /*00cc*/ 	.word	index@(.nv.constant0._Z13PathGenKernelPfS_fffffii)
        /*00d0*/ 	.short	0x0380
        /*00d2*/ 	.short	0x002c


	//----- nvinfo : EIATTR_SW_WAR
	.align		4
.L_57:
        /*00d4*/ 	.byte	0x04, 0x36
        /*00d6*/ 	.short	(.L_59 - .L_58)
.L_58:
        /*00d8*/ 	.word	0x00000008
.L_59:


//--------------------- .nv.callgraph             --------------------------
	.section	.nv.callgraph,"",@"SHT_CUDA_CALLGRAPH"
	.align	4
	.sectionentsize	8
	.align		4
        /*0000*/ 	.word	0x00000000
	.align		4
        /*0004*/ 	.word	0xffffffff
	.align		4
        /*0008*/ 	.word	0x00000000
	.align		4
        /*000c*/ 	.word	0xfffffffe
	.align		4
        /*0010*/ 	.word	0x00000000
	.align		4
        /*0014*/ 	.word	0xfffffffd
	.align		4
        /*0018*/ 	.word	0x00000000
	.align		4
        /*001c*/ 	.word	0xfffffffc


//--------------------- .text._Z17BarrierCallKernelPfS_ffii --------------------------
	.section	.text._Z17BarrierCallKernelPfS_ffii,"ax",@progbits
	.align	128
        .global         _Z17BarrierCallKernelPfS_ffii
        .type           _Z17BarrierCallKernelPfS_ffii,@function
        .size           _Z17BarrierCallKernelPfS_ffii,(.L_x_8 - _Z17BarrierCallKernelPfS_ffii)
        .other          _Z17BarrierCallKernelPfS_ffii,@"STO_CUDA_ENTRY STV_DEFAULT"
_Z17BarrierCallKernelPfS_ffii:
.text._Z17BarrierCallKernelPfS_ffii:
[----:B------:R-:W-:Y:S01]  /*0000*/  LDC R1, c[0x0][0x37c] ;  /* 0x0000df00ff017b82 */ /* 0x000fe20000000800 */
[----:B------:R-:W0:Y:S07]  /*0010*/  S2R R7, SR_TID.X ;  /* 0x0000000000077919 */ /* 0x000e2e0000002100 */
[----:B------:R-:W0:Y:S01]  /*0020*/  S2UR UR4, SR_CTAID.X ;  /* 0x00000000000479c3 */ /* 0x000e220000002500 */
[----:B------:R-:W1:Y:S07]  /*0030*/  LDCU UR5, c[0x0][0x39c] ;  /* 0x00007380ff0577ac */ /* 0x000e6e0008000800 */
[----:B------:R-:W0:Y:S02]  /*0040*/  LDC R0, c[0x0][0x360] ;  /* 0x0000d800ff007b82 */ /* 0x000e240000000800 */
[----:B0-----:R-:W-:-:S05]  /*0050*/  IMAD R7, R0, UR4, R7 ;  /* 0x0000000400077c24 */ /* 0x001fca000f8e0207 */
[----:B-1----:R-:W-:-:S13]  /*0060*/  ISETP.GE.AND P0, PT, R7, UR5, PT ;  /* 0x0000000507007c0c */ /* 0x002fda000bf06270 */
[----:B------:R-:W-:Y:S05]  /*0070*/  @P0 EXIT ;  /* 0x000000000000094d */ /* 0x000fea0003800000 */
[----:B------:R-:W0:Y:S01]  /*0080*/  LDC.64 R2, c[0x0][0x380] ;  /* 0x0000e000ff027b82 */ /* 0x000e220000000a00 */
[----:B------:R-:W1:Y:S01]  /*0090*/  LDCU UR6, c[0x0][0x398] ;  /* 0x00007300ff0677ac */ /* 0x000e620008000800 */
[----:B------:R-:W2:Y:S01]  /*00a0*/  LDCU.64 UR4, c[0x0][0x358] ;  /* 0x00006b00ff0477ac */ /* 0x000ea20008000a00 */
[----:B-1----:R-:W-:-:S04]  /*00b0*/  IMAD R5, R7, UR6, RZ ;  /* 0x0000000607057c24 */ /* 0x002fc8000f8e02ff */
[----:B0-----:R-:W-:-:S05]  /*00c0*/  IMAD.WIDE R2, R5, 0x4, R2 ;  /* 0x0000000405027825 */ /* 0x001fca00078e0202 */
[----:B--2---:R0:W5:Y:S01]  /*00d0*/  LDG.E R4, desc[UR4][R2.64] ;  /* 0x0000000402047981 */ /* 0x004162000c1e1900 */
[----:B------:R-:W-:Y:S01]  /*00e0*/  UISETP.GE.AND UP0, UPT, UR6, 0x2, UPT ;  /* 0x000000020600788c */ /* 0x000fe2000bf06270 */
[----:B------:R-:W-:-:S08]  /*00f0*/  PLOP3.LUT P0, PT, PT, PT, PT, 0x80, 0x8 ;  /* 0x000000000008781c */ /* 0x000fd00003f0f070 */
[----:B0-----:R-:W-:Y:S05]  /*0100*/  BRA.U !UP0, `(.L_x_0) ;  /* 0x0000000108287547 */ /* 0x001fea000b800000 */
[----:B------:R-:W-:Y:S01]  /*0110*/  HFMA2 R9, -RZ, RZ, 0, 5.9604644775390625e-08 ;  /* 0x00000001ff097431 */ /* 0x000fe200000001ff */
[----:B------:R-:W-:Y:S01]  /*0120*/  BSSY.RECONVERGENT B0, `(.L_x_0) ;  /* 0x0000008000007945 */ /* 0x000fe20003800200 */
[----:B------:R-:W0:Y:S05]  /*0130*/  LDCU UR7, c[0x0][0x394] ;  /* 0x00007280ff0777ac */ /* 0x000e2a0008000800 */
.L_x_1:
[----:B-----5:R-:W-:-:S06]  /*0140*/  IMAD.WIDE.U32 R4, R9, 0x4, R2 ;  /* 0x0000000409047825 */ /* 0x020fcc00078e0002 */
[----:B------:R-:W0:Y:S01]  /*0150*/  LDG.E R4, desc[UR4][R4.64] ;  /* 0x0000000404047981 */ /* 0x000e22000c1e1900 */
[----:B------:R-:W-:-:S04]  /*0160*/  IADD3 R9, PT, PT, R9, 0x1, RZ ;  /* 0x0000000109097810 */ /* 0x000fc80007ffe0ff */
[----:B------:R-:W-:Y:S02]  /*0170*/  ISETP.LT.AND P1, PT, R9, UR6, PT ;  /* 0x0000000609007c0c */ /* 0x000fe4000bf21270 */
[----:B0-----:R-:W-:-:S13]  /*0180*/  FSETP.GEU.AND P0, PT, R4, UR7, PT ;  /* 0x0000000704007c0b */ /* 0x001fda000bf0e000 */
[----:B------:R-:W-:Y:S05]  /*0190*/  @P0 BRA P1, `(.L_x_1) ;  /* 0xfffffffc00e80947 */ /* 0x000fea000083ffff */
[----:B------:R-:W-:Y:S05]  /*01a0*/  BSYNC.RECONVERGENT B0 ;  /* 0x0000000000007941 */ /* 0x000fea0003800200 */
.L_x_0:
[----:B------:R-:W0:Y:S02]  /*01b0*/  LDCU UR8, c[0x0][0x390] ;  /* 0x00007200ff0877ac */ /* 0x000e240008000800 */
[----:B0----5:R-:W-:-:S13]  /*01c0*/  FSETP.LEU.OR P0, PT, R4, UR8, !P0 ;  /* 0x0000000804007c0b */ /* 0x021fda000c70b400 */
[----:B------:R-:W0:Y:S01]  /*01d0*/  @!P0 LDC.64 R2, c[0x0][0x388] ;  /* 0x0000e200ff028b82 */ /* 0x000e220000000a00 */
[----:B------:R-:W-:Y:S01]  /*01e0*/  @!P0 FADD R5, R4, -UR8 ;  /* 0x8000000804058e21 */ /* 0x000fe20008000000 */
[----:B0-----:R-:W-:-:S05]  /*01f0*/  @!P0 IMAD.WIDE R2, R7, 0x4, R2 ;  /* 0x0000000407028825 */ /* 0x001fca00078e0202 */
[----:B------:R0:W-:Y:S01]  /*0200*/  @!P0 STG.E desc[UR4][R2.64], R5 ;  /* 0x0000000502008986 */ /* 0x0001e2000c101904 */
[----:B------:R-:W-:Y:S05]  /*0210*/  @!P0 EXIT ;  /* 0x000000000000894d */ /* 0x000fea0003800000 */
[----:B0-----:R-:W0:Y:S02]  /*0220*/  LDC.64 R2, c[0x0][0x388] ;  /* 0x0000e200ff027b82 */ /* 0x001e240000000a00 */
[----:B0-----:R-:W-:-:S05]  /*0230*/  IMAD.WIDE R2, R7, 0x4, R2 ;  /* 0x0000000407027825 */ /* 0x001fca00078e0202 */
[----:B------:R-:W-:Y:S01]  /*0240*/  STG.E desc[UR4][R2.64], RZ ;  /* 0x000000ff02007986 */ /* 0x000fe2000c101904 */
[----:B------:R-:W-:Y:S05]  /*0250*/  EXIT ;  /* 0x000000000000794d */ /* 0x000fea0003800000 */
.L_x_2:
[----:B------:R-:W-:-:S00]  /*0260*/  BRA `(.L_x_2) ;  /* 0xfffffffc00fc7947 */ /* 0x000fc0000383ffff */
[----:B------:R-:W-:-:S00]  /*0270*/  NOP ;  /* 0x0000000000007918 */ /* 0x000fc00000000000 */
        /* <DEDUP_REMOVED lines=8> */
.L_x_8:


//--------------------- .text._Z13PathGenKernelPfS_fffffii --------------------------
	.section	.text._Z13PathGenKernelPfS_fffffii,"ax",@progbits
	.align	128
        .global         _Z13PathGenKernelPfS_fffffii
        .type           _Z13PathGenKernelPfS_fffffii,@function
        .size           _Z13PathGenKernelPfS_fffffii,(.L_x_9 - _Z13PathGenKernelPfS_fffffii)
        .other          _Z13PathGenKernelPfS_fffffii,@"STO_CUDA_ENTRY STV_DEFAULT"
_Z13PathGenKernelPfS_fffffii:
.text._Z13PathGenKernelPfS_fffffii:
        /* <DEDUP_REMOVED lines=8> */
[----:B------:R-:W0:Y:S01]  /*0080*/  LDC R4, c[0x0][0x3a4] ;  /* 0x0000e900ff047b82 */ /* 0x000e220000000800 */
[----:B------:R-:W1:Y:S07]  /*0090*/  LDCU.64 UR8, c[0x0][0x358] ;  /* 0x00006b00ff0877ac */ /* 0x000e6e0008000a00 */
[----:B------:R-:W2:Y:S08]  /*00a0*/  LDC.64 R2, c[0x0][0x380] ;  /* 0x0000e000ff027b82 */ /* 0x000eb00000000a00 */
[----:B------:R-:W1:Y:S01]  /*00b0*/  LDC R9, c[0x0][0x390] ;  /* 0x0000e400ff097b82 */ /* 0x000e620000000800 */
[----:B0-----:R-:W-:Y:S01]  /*00c0*/  ISETP.GE.AND P0, PT, R4, 0x1, PT ;  /* 0x000000010400780c */ /* 0x001fe20003f06270 */
[----:B------:R-:W-:-:S04]  /*00d0*/  IMAD R5, R5, R4, RZ ;  /* 0x0000000405057224 */ /* 0x000fc800078e02ff */
[----:B--2---:R-:W-:-:S05]  /*00e0*/  IMAD.WIDE R6, R5, 0x4, R2 ;  /* 0x0000000405067825 */ /* 0x004fca00078e0202 */
[----:B-1----:R0:W-:Y:S03]  /*00f0*/  STG.E desc[UR8][R6.64], R9 ;  /* 0x0000000906007986 */ /* 0x0021e6000c101908 */
[----:B------:R-:W-:Y:S05]  /*0100*/  @!P0 EXIT ;  /* 0x000000000000894d */ /* 0x000fea0003800000 */
[----:B------:R-:W1:Y:S01]  /*0110*/  LDCU UR4, c[0x0][0x390] ;  /* 0x00007200ff0477ac */ /* 0x000e620008000800 */
[C---:B------:R-:W-:Y:S02]  /*0120*/  ISETP.GE.U32.AND P1, PT, R4.reuse, 0x8, PT ;  /* 0x000000080400780c */ /* 0x040fe40003f26070 */
[----:B------:R-:W-:-:S04]  /*0130*/  LOP3.LUT R14, R4, 0x7, RZ, 0xc0, !PT ;  /* 0x00000007040e7812 */ /* 0x000fc800078ec0ff */
[----:B------:R-:W-:Y:S02]  /*0140*/  ISETP.NE.AND P0, PT, R14, RZ, PT ;  /* 0x000000ff0e00720c */ /* 0x000fe40003f05270 */
[----:B-1----:R-:W-:-:S05]  /*0150*/  MOV R0, UR4 ;  /* 0x0000000400007c02 */ /* 0x002fca0008000f00 */
[----:B------:R-:W-:Y:S06]  /*0160*/  @!P1 BRA `(.L_x_3) ;  /* 0x0000000400509947 */ /* 0x000fec0003800000 */
[----:B------:R-:W1:Y:S01]  /*0170*/  LDCU.128 UR4, c[0x0][0x380] ;  /* 0x00007000ff0477ac */ /* 0x000e620008000c00 */
[----:B------:R-:W-:Y:S01]  /*0180*/  LOP3.LUT R10, R4, 0x7ffffff8, RZ, 0xc0, !PT ;  /* 0x7ffffff8040a7812 */ /* 0x000fe200078ec0ff */
[----:B------:R-:W2:Y:S03]  /*0190*/  LDCU UR10, c[0x0][0x394] ;  /* 0x00007280ff0a77ac */ /* 0x000ea60008000800 */
[----:B------:R-:W-:Y:S01]  /*01a0*/  IADD3 R10, PT, PT, -R10, RZ, RZ ;  /* 0x000000ff0a0a7210 */ /* 0x000fe20007ffe1ff */
[----:B------:R-:W3:Y:S01]  /*01b0*/  LDCU UR11, c[0x0][0x3a0] ;  /* 0x00007400ff0b77ac */ /* 0x000ee20008000800 */
[----:B------:R-:W4:Y:S01]  /*01c0*/  LDCU.64 UR12, c[0x0][0x398] ;  /* 0x00007300ff0c77ac */ /* 0x000f220008000a00 */
[----:B-1----:R-:W-:Y:S02]  /*01d0*/  UIADD3 UR6, UP0, UPT, UR6, 0x10, URZ ;  /* 0x0000001006067890 */ /* 0x002fe4000ff1e0ff */
[----:B------:R-:W-:-:S02]  /*01e0*/  UIADD3 UR4, UP1, UPT, UR4, 0x10, URZ ;  /* 0x0000001004047890 */ /* 0x000fc4000ff3e0ff */
[----:B------:R-:W-:Y:S02]  /*01f0*/  UIADD3.X UR7, UPT, UPT, URZ, UR7, URZ, UP0, !UPT ;  /* 0x00000007ff077290 */ /* 0x000fe400087fe4ff */
[----:B--23--:R-:W-:-:S12]  /*0200*/  UIADD3.X UR5, UPT, UPT, URZ, UR5, URZ, UP1, !UPT ;  /* 0x00000005ff057290 */ /* 0x00cfd80008ffe4ff */
.L_x_4:
[----:B0-----:R-:W-:Y:S02]  /*0210*/  MOV R6, UR6 ;  /* 0x0000000600067c02 */ /* 0x001fe40008000f00 */
[----:B------:R-:W-:-:S03]  /*0220*/  MOV R7, UR7 ;  /* 0x0000000700077c02 */ /* 0x000fc60008000f00 */
[----:B------:R-:W-:-:S05]  /*0230*/  IMAD.WIDE R6, R5, 0x4, R6 ;  /* 0x0000000405067825 */ /* 0x000fca00078e0206 */
[----:B------:R-:W2:Y:S01]  /*0240*/  LDG.E R12, desc[UR8][R6.64+-0x10] ;  /* 0xfffff008060c7981 */ /* 0x000ea2000c1e1900 */
[C---:B-1----:R-:W-:Y:S01]  /*0250*/  FMUL R8, R0.reuse, UR11 ;  /* 0x0000000b00087c20 */ /* 0x042fe20008400000 */
[----:B------:R-:W-:-:S03]  /*0260*/  FMUL R11, R0, UR10 ;  /* 0x0000000a000b7c20 */ /* 0x000fc60008400000 */
[----:B----4-:R-:W-:Y:S01]  /*0270*/  FMUL R9, R8, UR13 ;  /* 0x0000000d08097c20 */ /* 0x010fe20008400000 */
[----:B------:R-:W-:-:S03]  /*0280*/  MOV R8, UR4 ;  /* 0x0000000400087c02 */ /* 0x000fc60008000f00 */
[----:B--2---:R-:W-:Y:S01]  /*0290*/  FMUL R12, R9, R12 ;  /* 0x0000000c090c7220 */ /* 0x004fe20000400000 */
[----:B------:R-:W-:-:S03]  /*02a0*/  MOV R9, UR5 ;  /* 0x0000000500097c02 */ /* 0x000fc60008000f00 */
[----:B------:R-:W-:Y:S01]  /*02b0*/  FFMA R11, R11, UR12, R12 ;  /* 0x0000000c0b0b7c23 */ /* 0x000fe2000800000c */
[----:B------:R-:W-:-:S04]  /*02c0*/  IMAD.WIDE R8, R5, 0x4, R8 ;  /* 0x0000000405087825 */ /* 0x000fc800078e0208 */
[----:B------:R-:W-:-:S05]  /*02d0*/  FADD R11, R11, R0 ;  /* 0x000000000b0b7221 */ /* 0x000fca0000000000 */
[----:B------:R0:W-:Y:S04]  /*02e0*/  STG.E desc[UR8][R8.64+-0x10], R11 ;  /* 0xfffff00b08007986 */ /* 0x0001e8000c101908 */
[----:B------:R-:W2:Y:S01]  /*02f0*/  LDG.E R13, desc[UR8][R6.64+-0xc] ;  /* 0xfffff408060d7981 */ /* 0x000ea2000c1e1900 */
[----:B------:R-:W-:-:S04]  /*0300*/  FMUL R0, R11, UR11 ;  /* 0x0000000b0b007c20 */ /* 0x000fc80008400000 */
[----:B------:R-:W-:Y:S01]  /*0310*/  FMUL R12, R0, UR13 ;  /* 0x0000000d000c7c20 */ /* 0x000fe20008400000 */
[----:B------:R-:W-:-:S03]  /*0320*/  FMUL R0, R11, UR10 ;  /* 0x0000000a0b007c20 */ /* 0x000fc60008400000 */
[----:B--2---:R-:W-:-:S04]  /*0330*/  FMUL R13, R12, R13 ;  /* 0x0000000d0c0d7220 */ /* 0x004fc80000400000 */
[----:B------:R-:W-:-:S04]  /*0340*/  FFMA R0, R0, UR12, R13 ;  /* 0x0000000c00007c23 */ /* 0x000fc8000800000d */
[----:B------:R-:W-:-:S05]  /*0350*/  FADD R13, R11, R0 ;  /* 0x000000000b0d7221 */ /* 0x000fca0000000000 */
[----:B------:R1:W-:Y:S04]  /*0360*/  STG.E desc[UR8][R8.64+-0xc], R13 ;  /* 0xfffff40d08007986 */ /* 0x0003e8000c101908 */
[----:B------:R-:W2:Y:S01]  /*0370*/  LDG.E R12, desc[UR8][R6.64+-0x8] ;  /* 0xfffff808060c7981 */ /* 0x000ea2000c1e1900 */
[----:B------:R-:W-:-:S04]  /*0380*/  FMUL R0, R13, UR11 ;  /* 0x0000000b0d007c20 */ /* 0x000fc80008400000 */
[----:B0-----:R-:W-:Y:S01]  /*0390*/  FMUL R11, R0, UR13 ;  /* 0x0000000d000b7c20 */ /* 0x001fe20008400000 */
[----:B------:R-:W-:-:S03]  /*03a0*/  FMUL R0, R13, UR10 ;  /* 0x0000000a0d007c20 */ /* 0x000fc60008400000 */
[----:B--2---:R-:W-:-:S04]  /*03b0*/  FMUL R11, R11, R12 ;  /* 0x0000000c0b0b7220 */ /* 0x004fc80000400000 */
[----:B------:R-:W-:-:S04]  /*03c0*/  FFMA R0, R0, UR12, R11 ;  /* 0x0000000c00007c23 */ /* 0x000fc8000800000b */
        /* <DEDUP_REMOVED lines=8> */
[----:B-1----:R-:W-:-:S05]  /*0450*/  FADD R13, R11, R0 ;  /* 0x000000000b0d7221 */ /* 0x002fca0000000000 */
        /* <DEDUP_REMOVED lines=26> */
[----:B------:R-:W-:Y:S01]  /*0600*/  FMUL R0, R11, UR11 ;  /* 0x0000000b0b007c20 */ /* 0x000fe20008400000 */
[----:B------:R-:W-:Y:S02]  /*0610*/  IADD3 R10, PT, PT, R10, 0x8, RZ ;  /* 0x000000080a0a7810 */ /* 0x000fe40007ffe0ff */
[----:B------:R-:W-:Y:S01]  /*0620*/  IADD3 R5, PT, PT, R5, 0x8, RZ ;  /* 0x0000000805057810 */ /* 0x000fe20007ffe0ff */
[----:B------:R-:W-:Y:S01]  /*0630*/  FMUL R12, R0, UR13 ;  /* 0x0000000d000c7c20 */ /* 0x000fe20008400000 */
[----:B------:R-:W-:Y:S01]  /*0640*/  FMUL R0, R11, UR10 ;  /* 0x0000000a0b007c20 */ /* 0x000fe20008400000 */
[----:B------:R-:W-:-:S02]  /*0650*/  ISETP.NE.AND P1, PT, R10, RZ, PT ;  /* 0x000000ff0a00720c */ /* 0x000fc40003f25270 */
[----:B--2---:R-:W-:-:S04]  /*0660*/  FMUL R15, R12, R15 ;  /* 0x0000000f0c0f7220 */ /* 0x004fc80000400000 */
[----:B------:R-:W-:-:S04]  /*0670*/  FFMA R0, R0, UR12, R15 ;  /* 0x0000000c00007c23 */ /* 0x000fc8000800000f */
[----:B------:R-:W-:-:S05]  /*0680*/  FADD R0, R11, R0 ;  /* 0x000000000b007221 */ /* 0x000fca0000000000 */
[----:B------:R1:W-:Y:S01]  /*0690*/  STG.E desc[UR8][R8.64+0xc], R0 ;  /* 0x00000c0008007986 */ /* 0x0003e2000c101908 */
[----:B------:R-:W-:Y:S05]  /*06a0*/  @P1 BRA `(.L_x_4) ;  /* 0xfffffff800d81947 */ /* 0x000fea000383ffff */
.L_x_3:
[----:B------:R-:W-:Y:S05]  /*06b0*/  @!P0 EXIT ;  /* 0x000000000000894d */ /* 0x000fea0003800000 */
[----:B------:R-:W-:Y:S02]  /*06c0*/  ISETP.GE.U32.AND P0, PT, R14, 0x4, PT ;  /* 0x000000040e00780c */ /* 0x000fe40003f06070 */
[----:B------:R-:W-:-:S04]  /*06d0*/  LOP3.LUT R12, R4, 0x3, RZ, 0xc0, !PT ;  /* 0x00000003040c7812 */ /* 0x000fc800078ec0ff */
[----:B------:R-:W-:-:S07]  /*06e0*/  ISETP.NE.AND P1, PT, R12, RZ, PT ;  /* 0x000000ff0c00720c */ /* 0x000fce0003f25270 */
[----:B------:R-:W-:Y:S06]  /*06f0*/  @!P0 BRA `(.L_x_5) ;  /* 0x00000000009c8947 */ /* 0x000fec0003800000 */
[----:B0-----:R-:W0:Y:S01]  /*0700*/  LDC.64 R6, c[0x0][0x388] ;  /* 0x0000e200ff067b82 */ /* 0x001e220000000a00 */
[----:B------:R-:W1:Y:S01]  /*0710*/  LDCU UR5, c[0x0][0x3a0] ;  /* 0x00007400ff0577ac */ /* 0x000e620008000800 */
[----:B------:R-:W2:Y:S01]  /*0720*/  LDCU.64 UR6, c[0x0][0x398] ;  /* 0x00007300ff0677ac */ /* 0x000ea20008000a00 */
[----:B------:R-:W3:Y:S01]  /*0730*/  LDCU UR4, c[0x0][0x394] ;  /* 0x00007280ff0477ac */ /* 0x000ee20008000800 */
[----:B0-----:R-:W-:-:S05]  /*0740*/  IMAD.WIDE R6, R5, 0x4, R6 ;  /* 0x0000000405067825 */ /* 0x001fca00078e0206 */
[----:B------:R-:W4:Y:S01]  /*0750*/  LDG.E R10, desc[UR8][R6.64] ;  /* 0x00000008060a7981 */ /* 0x000f22000c1e1900 */
[----:B-1----:R-:W-:-:S04]  /*0760*/  FMUL R8, R0, UR5 ;  /* 0x0000000500087c20 */ /* 0x002fc80008400000 */
[----:B--2---:R-:W-:Y:S01]  /*0770*/  FMUL R9, R8, UR7 ;  /* 0x0000000708097c20 */ /* 0x004fe20008400000 */
[----:B---3--:R-:W-:-:S03]  /*0780*/  FMUL R8, R0, UR4 ;  /* 0x0000000400087c20 */ /* 0x008fc60008400000 */
[----:B----4-:R-:W-:-:S04]  /*0790*/  FMUL R9, R9, R10 ;  /* 0x0000000a09097220 */ /* 0x010fc80000400000 */
        /* <DEDUP_REMOVED lines=12> */
[----:B------:R-:W3:Y:S01]  /*0860*/  LDG.E R15, desc[UR8][R6.64+0x8] ;  /* 0x00000808060f7981 */ /* 0x000ee2000c1e1900 */
[----:B------:R-:W-:-:S04]  /*0870*/  FMUL R0, R13, UR5 ;  /* 0x000000050d007c20 */ /* 0x000fc80008400000 */
[----:B------:R-:W-:Y:S01]  /*0880*/  FMUL R10, R0, UR7 ;  /* 0x00000007000a7c20 */ /* 0x000fe20008400000 */
[----:B------:R-:W-:-:S03]  /*0890*/  FMUL R0, R13, UR4 ;  /* 0x000000040d007c20 */ /* 0x000fc60008400000 */
[----:B---3--:R-:W-:-:S04]  /*08a0*/  FMUL R15, R10, R15 ;  /* 0x0000000f0a0f7220 */ /* 0x008fc80000400000 */
[----:B------:R-:W-:-:S04]  /*08b0*/  FFMA R0, R0, UR6, R15 ;  /* 0x0000000600007c23 */ /* 0x000fc8000800000f */
[----:B0-----:R-:W-:-:S05]  /*08c0*/  FADD R11, R13, R0 ;  /* 0x000000000d0b7221 */ /* 0x001fca0000000000 */
[----:B------:R2:W-:Y:S04]  /*08d0*/  STG.E desc[UR8][R8.64+0x8], R11 ;  /* 0x0000080b08007986 */ /* 0x0005e8000c101908 */
[----:B------:R-:W3:Y:S01]  /*08e0*/  LDG.E R15, desc[UR8][R6.64+0xc] ;  /* 0x00000c08060f7981 */ /* 0x000ee2000c1e1900 */
[----:B------:R-:W-:Y:S01]  /*08f0*/  FMUL R0, R11, UR5 ;  /* 0x000000050b007c20 */ /* 0x000fe20008400000 */
[----:B------:R-:W-:-:S03]  /*0900*/  IADD3 R5, PT, PT, R5, 0x4, RZ ;  /* 0x0000000405057810 */ /* 0x000fc60007ffe0ff */
[----:B------:R-:W-:Y:S01]  /*0910*/  FMUL R10, R0, UR7 ;  /* 0x00000007000a7c20 */ /* 0x000fe20008400000 */
[----:B------:R-:W-:-:S03]  /*0920*/  FMUL R0, R11, UR4 ;  /* 0x000000040b007c20 */ /* 0x000fc60008400000 */
[----:B---3--:R-:W-:-:S04]  /*0930*/  FMUL R15, R10, R15 ;  /* 0x0000000f0a0f7220 */ /* 0x008fc80000400000 */
[----:B------:R-:W-:-:S04]  /*0940*/  FFMA R0, R0, UR6, R15 ;  /* 0x0000000600007c23 */ /* 0x000fc8000800000f */
[----:B------:R-:W-:-:S05]  /*0950*/  FADD R0, R11, R0 ;  /* 0x000000000b007221 */ /* 0x000fca0000000000 */
[----:B------:R2:W-:Y:S02]  /*0960*/  STG.E desc[UR8][R8.64+0xc], R0 ;  /* 0x00000c0008007986 */ /* 0x0005e4000c101908 */
.L_x_5:
[----:B------:R-:W-:Y:S05]  /*0970*/  @!P1 EXIT ;  /* 0x000000000000994d */ /* 0x000fea0003800000 */
[----:B------:R-:W-:Y:S02]  /*0980*/  ISETP.NE.AND P0, PT, R12, 0x1, PT ;  /* 0x000000010c00780c */ /* 0x000fe40003f05270 */
[----:B------:R-:W-:-:S04]  /*0990*/  LOP3.LUT R4, R4, 0x1, RZ, 0xc0, !PT ;  /* 0x0000000104047812 */ /* 0x000fc800078ec0ff */
[----:B------:R-:W-:-:S07]  /*09a0*/  ISETP.NE.U32.AND P1, PT, R4, 0x1, PT ;  /* 0x000000010400780c */ /* 0x000fce0003f25070 */
[----:B------:R-:W-:Y:S06]  /*09b0*/  @!P0 BRA `(.L_x_6) ;  /* 0x00000000005c8947 */ /* 0x000fec0003800000 */
[----:B0-----:R-:W0:Y:S01]  /*09c0*/  LDC.64 R6, c[0x0][0x388] ;  /* 0x0000e200ff067b82 */ /* 0x001e220000000a00 */
[----:B------:R-:W1:Y:S01]  /*09d0*/  LDCU UR5, c[0x0][0x3a0] ;  /* 0x00007400ff0577ac */ /* 0x000e620008000800 */
[----:B------:R-:W3:Y:S01]  /*09e0*/  LDCU.64 UR6, c[0x0][0x398] ;  /* 0x00007300ff0677ac */ /* 0x000ee20008000a00 */
[----:B------:R-:W4:Y:S01]  /*09f0*/  LDCU UR4, c[0x0][0x394] ;  /* 0x00007280ff0477ac */ /* 0x000f220008000800 */
[----:B0-----:R-:W-:-:S05]  /*0a00*/  IMAD.WIDE R6, R5, 0x4, R6 ;  /* 0x0000000405067825 */ /* 0x001fca00078e0206 */
[----:B------:R-:W5:Y:S01]  /*0a10*/  LDG.E R4, desc[UR8][R6.64] ;  /* 0x0000000806047981 */ /* 0x000f62000c1e1900 */
[C---:B-12---:R-:W-:Y:S01]  /*0a20*/  FMUL R8, R0.reuse, UR5 ;  /* 0x0000000500087c20 */ /* 0x046fe20008400000 */
[----:B----4-:R-:W-:-:S03]  /*0a30*/  FMUL R11, R0, UR4 ;  /* 0x00000004000b7c20 */ /* 0x010fc60008400000 */
[----:B---3--:R-:W-:-:S04]  /*0a40*/  FMUL R9, R8, UR7 ;  /* 0x0000000708097c20 */ /* 0x008fc80008400000 */
[----:B-----5:R-:W-:Y:S01]  /*0a50*/  FMUL R4, R9, R4 ;  /* 0x0000000409047220 */ /* 0x020fe20000400000 */
[----:B------:R-:W-:-:S04]  /*0a60*/  IMAD.WIDE R8, R5, 0x4, R2 ;  /* 0x0000000405087825 */ /* 0x000fc800078e0202 */
[----:B------:R-:W-:-:S04]  /*0a70*/  FFMA R11, R11, UR6, R4 ;  /* 0x000000060b0b7c23 */ /* 0x000fc80008000004 */
[----:B------:R-:W-:-:S05]  /*0a80*/  FADD R11, R0, R11 ;  /* 0x0000000b000b7221 */ /* 0x000fca0000000000 */
[----:B------:R3:W-:Y:S04]  /*0a90*/  STG.E desc[UR8][R8.64], R11 ;  /* 0x0000000b08007986 */ /* 0x0007e8000c101908 */
[----:B------:R-:W2:Y:S01]  /*0aa0*/  LDG.E R7, desc[UR8][R6.64+0x4] ;  /* 0x0000040806077981 */ /* 0x000ea2000c1e1900 */
[----:B------:R-:W-:Y:S01]  /*0ab0*/  FMUL R0, R11, UR5 ;  /* 0x000000050b007c20 */ /* 0x000fe20008400000 */
[----:B------:R-:W-:-:S03]  /*0ac0*/  IADD3 R5, PT, PT, R5, 0x2, RZ ;  /* 0x0000000205057810 */ /* 0x000fc60007ffe0ff */
[----:B------:R-:W-:Y:S01]  /*0ad0*/  FMUL R4, R0, UR7 ;  /* 0x0000000700047c20 */ /* 0x000fe20008400000 */
[----:B------:R-:W-:-:S03]  /*0ae0*/  FMUL R0, R11, UR4 ;  /* 0x000000040b007c20 */ /* 0x000fc60008400000 */
[----:B--2---:R-:W-:-:S04]  /*0af0*/  FMUL R13, R4, R7 ;  /* 0x00000007040d7220 */ /* 0x004fc80000400000 */
[----:B------:R-:W-:-:S04]  /*0b00*/  FFMA R0, R0, UR6, R13 ;  /* 0x0000000600007c23 */ /* 0x000fc8000800000d */
[----:B------:R-:W-:-:S05]  /*0b10*/  FADD R0, R11, R0 ;  /* 0x000000000b007221 */ /* 0x000fca0000000000 */
[----:B------:R3:W-:Y:S02]  /*0b20*/  STG.E desc[UR8][R8.64+0x4], R0 ;  /* 0x0000040008007986 */ /* 0x0007e4000c101908 */
.L_x_6:
[----:B------:R-:W-:Y:S05]  /*0b30*/  @P1 EXIT ;  /* 0x000000000000194d */ /* 0x000fea0003800000 */
[----:B0-----:R-:W0:Y:S01]  /*0b40*/  LDC.64 R6, c[0x0][0x388] ;  /* 0x0000e200ff067b82 */ /* 0x001e220000000a00 */
[----:B------:R-:W4:Y:S01]  /*0b50*/  LDCU UR5, c[0x0][0x3a0] ;  /* 0x00007400ff0577ac */ /* 0x000f220008000800 */
[----:B------:R-:W1:Y:S01]  /*0b60*/  LDCU.64 UR6, c[0x0][0x398] ;  /* 0x00007300ff0677ac */ /* 0x000e620008000a00 */
[----:B------:R-:W5:Y:S01]  /*0b70*/  LDCU UR4, c[0x0][0x394] ;  /* 0x00007280ff0477ac */ /* 0x000f620008000800 */
[----:B0-----:R-:W-:-:S06]  /*0b80*/  IMAD.WIDE R6, R5, 0x4, R6 ;  /* 0x0000000405067825 */ /* 0x001fcc00078e0206 */
[----:B------:R-:W5:Y:S01]  /*0b90*/  LDG.E R7, desc[UR8][R6.64] ;  /* 0x0000000806077981 */ /* 0x000f62000c1e1900 */
[----:B----4-:R-:W-:Y:S01]  /*0ba0*/  FMUL R4, R0, UR5 ;  /* 0x0000000500047c20 */ /* 0x010fe20008400000 */
[----:B------:R-:W-:-:S04]  /*0bb0*/  IMAD.WIDE R2, R5, 0x4, R2 ;  /* 0x0000000405027825 */ /* 0x000fc800078e0202 */
[----:B-123--:R-:W-:Y:S01]  /*0bc0*/  FMUL R8, R4, UR7 ;  /* 0x0000000704087c20 */ /* 0x00efe20008400000 */
[----:B-----5:R-:W-:-:S03]  /*0bd0*/  FMUL R4, R0, UR4 ;  /* 0x0000000400047c20 */ /* 0x020fc60008400000 */
[----:B------:R-:W-:-:S04]  /*0be0*/  FMUL R9, R8, R7 ;  /* 0x0000000708097220 */ /* 0x000fc80000400000 */
[----:B------:R-:W-:-:S04]  /*0bf0*/  FFMA R9, R4, UR6, R9 ;  /* 0x0000000604097c23 */ /* 0x000fc80008000009 */
[----:B------:R-:W-:-:S05]  /*0c00*/  FADD R9, R9, R0 ;  /* 0x0000000009097221 */ /* 0x000fca0000000000 */
[----:B------:R-:W-:Y:S01]  /*0c10*/  STG.E desc[UR8][R2.64], R9 ;  /* 0x0000000902007986 */ /* 0x000fe2000c101908 */
[----:B------:R-:W-:Y:S05]  /*0c20*/  EXIT ;  /* 0x000000000000794d */ /* 0x000fea0003800000 */
.L_x_7:
        /* <DEDUP_REMOVED lines=13> */
.L_x_9:


//--------------------- .nv.shared.reserved.0     --------------------------
	.section	.nv.shared.reserved.0,"aw",@nobits
	.weak		__nv_reservedSMEM_offset_0_alias
	.size		__nv_reservedSMEM_offset_0_alias, 0, 64
	.other		__nv_reservedSMEM_offset_0_alias,@"STO_CUDA_RESERVED_SHARED STV_DEFAULT"
__nv_reservedSMEM_offset_0_alias:
	.zero		0
	.zero		64


//--------------------- .nv.constant0._Z17BarrierCallKernelPfS_ffii --------------------------
	.section	.nv.constant0._Z17BarrierCallKernelPfS_ffii,"a",@progbits
	.sectionflags	@""
	.align	4
.nv.constant0._Z17BarrierCallKernelPfS_ffii:
	.zero		928


//--------------------- .nv.constant0._Z13PathGenKernelPfS_fffffii --------------------------
	.section	.nv.constant0._Z13PathGenKernelPfS_fffffii,"a",@progbits
	.sectionflags	@""
	.align	4
.nv.constant0._Z13PathGenKernelPfS_fffffii:
	.zero		940


//--------------------- SYMBOLS --------------------------

	.type		.nv.reservedSmem.offset0,@object
	.size		.nv.reservedSmem.offset0,0x4
